	.headerflags	@"EF_CUDA_TEXMODE_UNIFIED EF_CUDA_64BIT_ADDRESS EF_CUDA_ACCELERATORS EF_CUDA_SM90 EF_CUDA_VIRTUAL_SM(EF_CUDA_SM90)"
	.elftype	@"ET_EXEC"


//--------------------- .nv.info                  --------------------------
	.section	.nv.info,"",@"SHT_CUDA_INFO"
	.align	4


	//----- nvinfo : EIATTR_REGCOUNT
	.align		4
        /*0000*/ 	.byte	0x04, 0x2f
        /*0002*/ 	.short	(.L_3 - .L_2)
	.align		4
.L_2:
        /*0004*/ 	.word	index@(triton_poi_fused__native_batch_norm_legit_no_training_relu_18)
        /*0008*/ 	.word	0x0000001d


	//----- nvinfo : EIATTR_MIN_STACK_SIZE
	.align		4
.L_3:
        /*000c*/ 	.byte	0x04, 0x12
        /*000e*/ 	.short	(.L_5 - .L_4)
	.align		4
.L_4:
        /*0010*/ 	.word	index@(triton_poi_fused__native_batch_norm_legit_no_training_relu_18)
        /*0014*/ 	.word	0x00000000


	//----- nvinfo : EIATTR_FRAME_SIZE
	.align		4
.L_5:
        /*0018*/ 	.byte	0x04, 0x11
        /*001a*/ 	.short	(.L_7 - .L_6)
	.align		4
.L_6:
        /*001c*/ 	.word	index@(triton_poi_fused__native_batch_norm_legit_no_training_relu_18)
        /*0020*/ 	.word	0x00000000


	//----- nvinfo : EIATTR_MIN_STACK_SIZE
	.align		4
.L_7:
        /*0024*/ 	.byte	0x04, 0x12
        /*0026*/ 	.short	(.L_9 - .L_8)
	.align		4
.L_8:
        /*0028*/ 	.word	index@(triton_poi_fused__native_batch_norm_legit_no_training_relu_18)
        /*002c*/ 	.word	0x00000000
.L_9:


//--------------------- .nv.info.triton_poi_fused__native_batch_norm_legit_no_training_relu_18 --------------------------
	.section	.nv.info.triton_poi_fused__native_batch_norm_legit_no_training_relu_18,"",@"SHT_CUDA_INFO"
	.sectionflags	@""
	.align	4


	//----- nvinfo : EIATTR_CUDA_API_VERSION
	.align		4
        /*0000*/ 	.byte	0x04, 0x37
        /*0002*/ 	.short	(.L_11 - .L_10)
.L_10:
        /*0004*/ 	.word	0x0000007c


	//----- nvinfo : EIATTR_KPARAM_INFO
	.align		4
.L_11:
        /*0008*/ 	.byte	0x04, 0x17
        /*000a*/ 	.short	(.L_13 - .L_12)
.L_12:
        /*000c*/ 	.word	0x00000000
        /*0010*/ 	.short	0x0006
        /*0012*/ 	.short	0x0030
        /*0014*/ 	.byte	0x00, 0xf0, 0x11, 0x00


	//----- nvinfo : EIATTR_KPARAM_INFO
	.align		4
.L_13:
        /*0018*/ 	.byte	0x04, 0x17
        /*001a*/ 	.short	(.L_15 - .L_14)
.L_14:
        /*001c*/ 	.word	0x00000000
        /*0020*/ 	.short	0x0005
        /*0022*/ 	.short	0x0028
        /*0024*/ 	.byte	0x00, 0xf4, 0x21, 0x00


	//----- nvinfo : EIATTR_KPARAM_INFO
	.align		4
.L_15:
        /*0028*/ 	.byte	0x04, 0x17
        /*002a*/ 	.short	(.L_17 - .L_16)
.L_16:
        /*002c*/ 	.word	0x00000000
        /*0030*/ 	.short	0x0004
        /*0032*/ 	.short	0x0020
        /*0034*/ 	.byte	0x00, 0xf4, 0x21, 0x00


	//----- nvinfo : EIATTR_KPARAM_INFO
	.align		4
.L_17:
        /*0038*/ 	.byte	0x04, 0x17
        /*003a*/ 	.short	(.L_19 - .L_18)
.L_18:
        /*003c*/ 	.word	0x00000000
        /*0040*/ 	.short	0x0003
        /*0042*/ 	.short	0x0018
        /*0044*/ 	.byte	0x00, 0xf4, 0x21, 0x00


	//----- nvinfo : EIATTR_KPARAM_INFO
	.align		4
.L_19:
        /*0048*/ 	.byte	0x04, 0x17
        /*004a*/ 	.short	(.L_21 - .L_20)
.L_20:
        /*004c*/ 	.word	0x00000000
        /*0050*/ 	.short	0x0002
        /*0052*/ 	.short	0x0010
        /*0054*/ 	.byte	0x00, 0xf4, 0x21, 0x00


	//----- nvinfo : EIATTR_KPARAM_INFO
	.align		4
.L_21:
        /*0058*/ 	.byte	0x04, 0x17
        /*005a*/ 	.short	(.L_23 - .L_22)
.L_22:
        /*005c*/ 	.word	0x00000000
        /*0060*/ 	.short	0x0001
        /*0062*/ 	.short	0x0008
        /*0064*/ 	.byte	0x00, 0xf4, 0x21, 0x00


	//----- nvinfo : EIATTR_KPARAM_INFO
	.align		4
.L_23:
        /*0068*/ 	.byte	0x04, 0x17
        /*006a*/ 	.short	(.L_25 - .L_24)
.L_24:
        /*006c*/ 	.word	0x00000000
        /*0070*/ 	.short	0x0000
        /*0072*/ 	.short	0x0000
        /*0074*/ 	.byte	0x00, 0xf4, 0x21, 0x00


	//----- nvinfo : EIATTR_SPARSE_MMA_MASK
	.align		4
.L_25:
        /*0078*/ 	.byte	0x03, 0x50
        /*007a*/ 	.short	0x0000


	//----- nvinfo : EIATTR_MAXREG_COUNT
	.align		4
        /*007c*/ 	.byte	0x03, 0x1b
        /*007e*/ 	.short	0x00ff


	//----- nvinfo : EIATTR_EXIT_INSTR_OFFSETS
	.align		4
        /*0080*/ 	.byte	0x04, 0x1c
        /*0082*/ 	.short	(.L_27 - .L_26)


	//   ....[0]....
.L_26:
        /*0084*/ 	.word	0x000005b0


	//----- nvinfo : EIATTR_REQNTID
	.align		4
.L_27:
        /*0088*/ 	.byte	0x04, 0x10
        /*008a*/ 	.short	(.L_29 - .L_28)
.L_28:
        /*008c*/ 	.word	0x00000080
        /*0090*/ 	.word	0x00000001
        /*0094*/ 	.word	0x00000001


	//----- nvinfo : EIATTR_CBANK_PARAM_SIZE
	.align		4
.L_29:
        /*0098*/ 	.byte	0x03, 0x19
        /*009a*/ 	.short	0x0034


	//----- nvinfo : EIATTR_PARAM_CBANK
	.align		4
        /*009c*/ 	.byte	0x04, 0x0a
        /*009e*/ 	.short	(.L_31 - .L_30)
	.align		4
.L_30:
        /*00a0*/ 	.word	index@(.nv.constant0.triton_poi_fused__native_batch_norm_legit_no_training_relu_18)
        /*00a4*/ 	.short	0x0210
        /*00a6*/ 	.short	0x0034


	//----- nvinfo : EIATTR_SW_WAR
	.align		4
.L_31:
        /*00a8*/ 	.byte	0x04, 0x36
        /*00aa*/ 	.short	(.L_33 - .L_32)
.L_32:
        /*00ac*/ 	.word	0x00000008
.L_33:


//--------------------- .nv.callgraph             --------------------------
	.section	.nv.callgraph,"",@"SHT_CUDA_CALLGRAPH"
	.align	4
	.sectionentsize	8
	.align		4
        /*0000*/ 	.word	0x00000000
	.align		4
        /*0004*/ 	.word	0xffffffff
	.align		4
        /*0008*/ 	.word	0x00000000
	.align		4
        /*000c*/ 	.word	0xfffffffe
	.align		4
        /*0010*/ 	.word	0x00000000
	.align		4
        /*0014*/ 	.word	0xfffffffd
	.align		4
        /*0018*/ 	.word	0x00000000
	.align		4
        /*001c*/ 	.word	0xfffffffc


//--------------------- .nv.constant4             --------------------------
	.section	.nv.constant4,"a",@progbits
	.align	8
	.align		8
.nv.constant4:
        /*0000*/ 	.dword	_$_str
	.align		8
        /*0008*/ 	.dword	_$_str_$_2


//--------------------- .text.triton_poi_fused__native_batch_norm_legit_no_training_relu_18 --------------------------
	.section	.text.triton_poi_fused__native_batch_norm_legit_no_training_relu_18,"ax",@progbits
	.align	128
        .global         triton_poi_fused__native_batch_norm_legit_no_training_relu_18
        .type           triton_poi_fused__native_batch_norm_legit_no_training_relu_18,@function
        .size           triton_poi_fused__native_batch_norm_legit_no_training_relu_18,(.L_x_1 - triton_poi_fused__native_batch_norm_legit_no_training_relu_18)
        .other          triton_poi_fused__native_batch_norm_legit_no_training_relu_18,@"STO_CUDA_ENTRY STV_DEFAULT"
triton_poi_fused__native_batch_norm_legit_no_training_relu_18:
.text.triton_poi_fused__native_batch_norm_legit_no_training_relu_18:
[----:B------:R-:W-:Y:S01]  /*0000*/  LDC R1, c[0x0][0x28] ;  /* 0x00000a00ff017b82 */ /* 0x000fe20000000800 */
[----:B------:R-:W1:Y:S07]  /*0010*/  S2R R0, SR_TID.X ;  /* 0x0000000000007919 */ /* 0x000e6e0000002100 */
[----:B------:R-:W2:Y:S01]  /*0020*/  LDC.64 R20, c[0x0][0x220] ;  /* 0x00008800ff147b82 */ /* 0x000ea20000000a00 */
[----:B------:R-:W-:Y:S01]  /*0030*/  ULDC.64 UR4, c[0x0][0x208] ;  /* 0x0000820000047ab9 */ /* 0x000fe20000000a00 */
[----:B------:R-:W3:Y:S06]  /*0040*/  S2R R5, SR_CTAID.X ;  /* 0x0000000000057919 */ /* 0x000eec0000002500 */
[----:B------:R-:W4:Y:S08]  /*0050*/  LDC.64 R12, c[0x0][0x210] ;  /* 0x00008400ff0c7b82 */ /* 0x000f300000000a00 */
[----:B------:R-:W5:Y:S08]  /*0060*/  LDC.64 R16, c[0x0][0x218] ;  /* 0x00008600ff107b82 */ /* 0x000f700000000a00 */
[----:B------:R-:W5:Y:S01]  /*0070*/  LDC.64 R8, c[0x0][0x228] ;  /* 0x00008a00ff087b82 */ /* 0x000f620000000a00 */
[----:B-1----:R-:W-:-:S02]  /*0080*/  SHF.L.U32 R0, R0, 0x2, RZ ;  /* 0x0000000200007819 */ /* 0x002fc400000006ff */
[----:B---3--:R-:W-:Y:S02]  /*0090*/  SHF.R.S32.HI R3, RZ, 0x16, R5 ;  /* 0x00000016ff037819 */ /* 0x008fe40000011405 */
[----:B------:R-:W-:Y:S02]  /*00a0*/  LOP3.LUT R0, R0, 0x1fc, RZ, 0xc0, !PT ;  /* 0x000001fc00007812 */ /* 0x000fe400078ec0ff */
[----:B------:R-:W-:Y:S02]  /*00b0*/  SGXT R3, R3, 0x1 ;  /* 0x000000010303781a */ /* 0x000fe40000000200 */
[----:B------:R-:W-:Y:S02]  /*00c0*/  LEA R0, R5, R0, 0x9 ;  /* 0x0000000005007211 */ /* 0x000fe400078e48ff */
[----:B------:R-:W1:Y:S02]  /*00d0*/  LDC.64 R4, c[0x0][0x230] ;  /* 0x00008c00ff047b82 */ /* 0x000e640000000a00 */
[----:B------:R-:W-:-:S04]  /*00e0*/  LEA.HI R3, R3, R0, RZ, 0xa ;  /* 0x0000000003037211 */ /* 0x000fc800078f50ff */
[----:B------:R-:W-:-:S04]  /*00f0*/  LOP3.LUT R3, R3, 0xfffffc00, RZ, 0xc0, !PT ;  /* 0xfffffc0003037812 */ /* 0x000fc800078ec0ff */
[----:B------:R-:W-:-:S05]  /*0100*/  IADD3 R2, R0, -R3, RZ ;  /* 0x8000000300027210 */ /* 0x000fca0007ffe0ff */
[----:B--2---:R-:W-:-:S06]  /*0110*/  IMAD.WIDE R20, R2, 0x4, R20 ;  /* 0x0000000402147825 */ /* 0x004fcc00078e0214 */
[----:B------:R-:W2:Y:S01]  /*0120*/  LDG.E.EL.128 R20, desc[UR4][R20.64] ;  /* 0x0000000414147981 */ /* 0x000ea2000c2e1d00 */
[----:B----4-:R-:W-:-:S04]  /*0130*/  IMAD.WIDE R12, R0, 0x4, R12 ;  /* 0x00000004000c7825 */ /* 0x010fc800078e020c */
[C---:B-----5:R-:W-:Y:S02]  /*0140*/  IMAD.WIDE R16, R2.reuse, 0x4, R16 ;  /* 0x0000000402107825 */ /* 0x060fe400078e0210 */
[----:B------:R-:W3:Y:S04]  /*0150*/  LDG.E.128 R12, desc[UR4][R12.64] ;  /* 0x000000040c0c7981 */ /* 0x000ee8000c1e1d00 */
[----:B------:R-:W3:Y:S01]  /*0160*/  LDG.E.EL.128 R16, desc[UR4][R16.64] ;  /* 0x0000000410107981 */ /* 0x000ee2000c2e1d00 */
[----:B0-----:R-:W-:-:S04]  /*0170*/  IMAD.WIDE R8, R2, 0x4, R8 ;  /* 0x0000000402087825 */ /* 0x001fc800078e0208 */
[----:B-1----:R-:W-:Y:S02]  /*0180*/  IMAD.WIDE R4, R2, 0x4, R4 ;  /* 0x0000000402047825 */ /* 0x002fe400078e0204 */
[----:B------:R-:W4:Y:S04]  /*0190*/  LDG.E.EL.128 R8, desc[UR4][R8.64] ;  /* 0x0000000408087981 */ /* 0x000f28000c2e1d00 */
[----:B------:R-:W4:Y:S01]  /*01a0*/  LDG.E.EL.128 R4, desc[UR4][R4.64] ;  /* 0x0000000404047981 */ /* 0x000f22000c2e1d00 */
[----:B--2---:R-:W-:Y:S01]  /*01b0*/  FADD R22, R22, 9.9999997473787516356e-06 ;  /* 0x3727c5ac16167421 */ /* 0x004fe20000000000 */
[----:B------:R-:W-:Y:S01]  /*01c0*/  FADD R23, R23, 9.9999997473787516356e-06 ;  /* 0x3727c5ac17177421 */ /* 0x000fe20000000000 */
[----:B------:R-:W-:Y:S01]  /*01d0*/  FADD R2, R20, 9.9999997473787516356e-06 ;  /* 0x3727c5ac14027421 */ /* 0x000fe20000000000 */
[----:B------:R-:W-:Y:S01]  /*01e0*/  FADD R21, R21, 9.9999997473787516356e-06 ;  /* 0x3727c5ac15157421 */ /* 0x000fe20000000000 */
[----:B------:R-:W0:Y:S01]  /*01f0*/  MUFU.SQRT R24, R22 ;  /* 0x0000001600187308 */ /* 0x000e220000002000 */
[----:B------:R-:W-:Y:S01]  /*0200*/  HFMA2.MMA R20, -RZ, RZ, 1.625, 0 ;  /* 0x3e800000ff147435 */ /* 0x000fe200000001ff */
[----:B---3--:R-:W-:-:S06]  /*0210*/  FADD R12, R12, -R16 ;  /* 0x800000100c0c7221 */ /* 0x008fcc0000000000 */
[----:B------:R-:W1:Y:S01]  /*0220*/  MUFU.SQRT R23, R23 ;  /* 0x0000001700177308 */ /* 0x000e620000002000 */
[----:B------:R-:W-:Y:S01]  /*0230*/  FADD R13, R13, -R17 ;  /* 0x800000110d0d7221 */ /* 0x000fe20000000000 */
[----:B------:R-:W-:Y:S01]  /*0240*/  FADD R14, R14, -R18 ;  /* 0x800000120e0e7221 */ /* 0x000fe20000000000 */
[----:B------:R-:W-:Y:S01]  /*0250*/  FADD R18, R15, -R19 ;  /* 0x800000130f127221 */ /* 0x000fe20000000000 */
[----:B0-----:R-:W-:-:S04]  /*0260*/  FSETP.GT.AND P6, PT, R24, 8.50705917302346158658e+37, PT ;  /* 0x7e8000001800780b */ /* 0x001fc80003fc4000 */
[----:B------:R0:W2:Y:S01]  /*0270*/  MUFU.SQRT R25, R2 ;  /* 0x0000000200197308 */ /* 0x0000a20000002000 */
[----:B------:R-:W-:Y:S02]  /*0280*/  FSETP.GEU.AND P1, PT, R24, 1.175494350822287508e-38, PT ;  /* 0x008000001800780b */ /* 0x000fe40003f2e000 */
[----:B-1----:R-:W-:-:S05]  /*0290*/  FSETP.GT.AND P5, PT, R23, 8.50705917302346158658e+37, PT ;  /* 0x7e8000001700780b */ /* 0x002fca0003fa4000 */
[----:B------:R1:W3:Y:S01]  /*02a0*/  MUFU.SQRT R26, R21 ;  /* 0x00000015001a7308 */ /* 0x0002e20000002000 */
[----:B------:R-:W-:Y:S01]  /*02b0*/  FSETP.GEU.AND P2, PT, R23, 1.175494350822287508e-38, PT ;  /* 0x008000001700780b */ /* 0x000fe20003f4e000 */
[----:B0-----:R-:W0:Y:S01]  /*02c0*/  LDC.64 R2, c[0x0][0x238] ;  /* 0x00008e00ff027b82 */ /* 0x001e220000000a00 */
[----:B------:R-:W-:Y:S01]  /*02d0*/  FSEL R16, R20, 1, P5 ;  /* 0x3f80000014107808 */ /* 0x000fe20002800000 */
[----:B------:R-:W-:Y:S01]  /*02e0*/  @P6 FMUL R24, R24, 0.25 ;  /* 0x3e80000018186820 */ /* 0x000fe20000400000 */
[----:B--2---:R-:W-:-:S03]  /*02f0*/  FSETP.GT.AND P3, PT, R25, 8.50705917302346158658e+37, PT ;  /* 0x7e8000001900780b */ /* 0x004fc60003f64000 */
[----:B------:R-:W-:Y:S01]  /*0300*/  @!P1 FMUL R24, R24, 16777216 ;  /* 0x4b80000018189820 */ /* 0x000fe20000400000 */
[----:B-1----:R-:W-:Y:S02]  /*0310*/  FSEL R21, R20, 1, P6 ;  /* 0x3f80000014157808 */ /* 0x002fe40003000000 */
[----:B------:R-:W-:Y:S01]  /*0320*/  FSETP.GEU.AND P6, PT, R25, 1.175494350822287508e-38, PT ;  /* 0x008000001900780b */ /* 0x000fe20003fce000 */
[----:B------:R-:W-:Y:S02]  /*0330*/  @P5 FMUL R23, R23, 0.25 ;  /* 0x3e80000017175820 */ /* 0x000fe40000400000 */
[----:B------:R-:W1:Y:S01]  /*0340*/  MUFU.RCP R24, R24 ;  /* 0x0000001800187308 */ /* 0x000e620000001000 */
[C---:B---3--:R-:W-:Y:S01]  /*0350*/  FSETP.GT.AND P4, PT, R26.reuse, 8.50705917302346158658e+37, PT ;  /* 0x7e8000001a00780b */ /* 0x048fe20003f84000 */
[----:B------:R-:W-:Y:S01]  /*0360*/  @!P2 FMUL R23, R23, 16777216 ;  /* 0x4b8000001717a820 */ /* 0x000fe20000400000 */
[----:B------:R-:W-:Y:S01]  /*0370*/  FSETP.GEU.AND P0, PT, R26, 1.175494350822287508e-38, PT ;  /* 0x008000001a00780b */ /* 0x000fe20003f0e000 */
[----:B------:R-:W-:Y:S01]  /*0380*/  @!P2 FMUL R16, R16, 16777216 ;  /* 0x4b8000001010a820 */ /* 0x000fe20000400000 */
[C---:B------:R-:W-:Y:S01]  /*0390*/  FSEL R17, R20.reuse, 1, P4 ;  /* 0x3f80000014117808 */ /* 0x040fe20002000000 */
[----:B------:R-:W-:Y:S01]  /*03a0*/  @P3 FMUL R25, R25, 0.25 ;  /* 0x3e80000019193820 */ /* 0x000fe20000400000 */
[----:B------:R-:W-:Y:S01]  /*03b0*/  FSEL R20, R20, 1, P3 ;  /* 0x3f80000014147808 */ /* 0x000fe20001800000 */
[----:B------:R-:W2:Y:S01]  /*03c0*/  MUFU.RCP R23, R23 ;  /* 0x0000001700177308 */ /* 0x000ea20000001000 */
[----:B------:R-:W-:Y:S01]  /*03d0*/  @!P1 FMUL R21, R21, 16777216 ;  /* 0x4b80000015159820 */ /* 0x000fe20000400000 */
[----:B------:R-:W-:-:S02]  /*03e0*/  @!P6 FMUL R25, R25, 16777216 ;  /* 0x4b8000001919e820 */ /* 0x000fc40000400000 */
[----:B------:R-:W-:Y:S01]  /*03f0*/  @!P6 FMUL R20, R20, 16777216 ;  /* 0x4b8000001414e820 */ /* 0x000fe20000400000 */
[----:B0-----:R-:W-:-:S04]  /*0400*/  IMAD.WIDE R2, R0, 0x4, R2 ;  /* 0x0000000400027825 */ /* 0x001fc800078e0202 */
[----:B------:R-:W-:Y:S01]  /*0410*/  @P4 FMUL R26, R26, 0.25 ;  /* 0x3e8000001a1a4820 */ /* 0x000fe20000400000 */
[----:B-1----:R-:W-:Y:S01]  /*0420*/  FMUL R21, R24, R21 ;  /* 0x0000001518157220 */ /* 0x002fe20000400000 */
[----:B------:R-:W0:Y:S01]  /*0430*/  MUFU.RCP R25, R25 ;  /* 0x0000001900197308 */ /* 0x000e220000001000 */
[----:B------:R-:W-:Y:S01]  /*0440*/  @!P0 FMUL R17, R17, 16777216 ;  /* 0x4b80000011118820 */ /* 0x000fe20000400000 */
[----:B------:R-:W-:Y:S01]  /*0450*/  @!P0 FMUL R26, R26, 16777216 ;  /* 0x4b8000001a1a8820 */ /* 0x000fe20000400000 */
[----:B------:R-:W-:Y:S01]  /*0460*/  FMUL R21, R21, R14 ;  /* 0x0000000e15157220 */ /* 0x000fe20000400000 */
[----:B--2---:R-:W-:-:S04]  /*0470*/  FMUL R23, R23, R16 ;  /* 0x0000001017177220 */ /* 0x004fc80000400000 */
[----:B------:R-:W1:Y:S01]  /*0480*/  MUFU.RCP R22, R26 ;  /* 0x0000001a00167308 */ /* 0x000e620000001000 */
[----:B----4-:R-:W-:Y:S01]  /*0490*/  FFMA R6, R10, R21, R6 ;  /* 0x000000150a067223 */ /* 0x010fe20000000006 */
[----:B------:R-:W-:-:S04]  /*04a0*/  FMUL R18, R23, R18 ;  /* 0x0000001217127220 */ /* 0x000fc80000400000 */
[C---:B------:R-:W-:Y:S01]  /*04b0*/  FSETP.GEU.AND P1, PT, R6.reuse, RZ, PT ;  /* 0x000000ff0600720b */ /* 0x040fe20003f2e000 */
[----:B0-----:R-:W-:Y:S01]  /*04c0*/  FMUL R25, R25, R20 ;  /* 0x0000001419197220 */ /* 0x001fe20000400000 */
[----:B------:R-:W-:Y:S02]  /*04d0*/  FFMA R7, R11, R18, R7 ;  /* 0x000000120b077223 */ /* 0x000fe40000000007 */
[----:B------:R-:W-:Y:S01]  /*04e0*/  SEL R6, R6, RZ, P1 ;  /* 0x000000ff06067207 */ /* 0x000fe20000800000 */
[----:B------:R-:W-:Y:S02]  /*04f0*/  FMUL R25, R25, R12 ;  /* 0x0000000c19197220 */ /* 0x000fe40000400000 */
[C---:B------:R-:W-:Y:S01]  /*0500*/  FSETP.GEU.AND P0, PT, R7.reuse, RZ, PT ;  /* 0x000000ff0700720b */ /* 0x040fe20003f0e000 */
[----:B-1----:R-:W-:Y:S01]  /*0510*/  FMUL R22, R22, R17 ;  /* 0x0000001116167220 */ /* 0x002fe20000400000 */
[----:B------:R-:W-:Y:S02]  /*0520*/  FFMA R4, R8, R25, R4 ;  /* 0x0000001908047223 */ /* 0x000fe40000000004 */
[----:B------:R-:W-:Y:S01]  /*0530*/  SEL R7, R7, RZ, P0 ;  /* 0x000000ff07077207 */ /* 0x000fe20000000000 */
[----:B------:R-:W-:-:S02]  /*0540*/  FMUL R22, R22, R13 ;  /* 0x0000000d16167220 */ /* 0x000fc40000400000 */
[C---:B------:R-:W-:Y:S02]  /*0550*/  FSETP.GEU.AND P3, PT, R4.reuse, RZ, PT ;  /* 0x000000ff0400720b */ /* 0x040fe40003f6e000 */
[----:B------:R-:W-:Y:S02]  /*0560*/  FFMA R5, R9, R22, R5 ;  /* 0x0000001609057223 */ /* 0x000fe40000000005 */
[----:B------:R-:W-:-:S03]  /*0570*/  SEL R4, R4, RZ, P3 ;  /* 0x000000ff04047207 */ /* 0x000fc60001800000 */
[----:B------:R-:W-:-:S04]  /*0580*/  FSETP.GEU.AND P2, PT, R5, RZ, PT ;  /* 0x000000ff0500720b */ /* 0x000fc80003f4e000 */
[----:B------:R-:W-:-:S05]  /*0590*/  SEL R5, R5, RZ, P2 ;  /* 0x000000ff05057207 */ /* 0x000fca0001000000 */
[----:B------:R-:W-:Y:S01]  /*05a0*/  STG.E.128 desc[UR4][R2.64], R4 ;  /* 0x0000000402007986 */ /* 0x000fe2000c101d04 */
[----:B------:R-:W-:Y:S05]  /*05b0*/  EXIT ;  /* 0x000000000000794d */ /* 0x000fea0003800000 */
.L_x_0:
[----:B------:R-:W-:-:S00]  /*05c0*/  BRA `(.L_x_0) ;  /* 0xfffffffc00fc7947 */ /* 0x000fc0000383ffff */
[----:B------:R-:W-:-:S00]  /*05d0*/  NOP ;  /* 0x0000000000007918 */ /* 0x000fc00000000000 */
        /* <DEDUP_REMOVED lines=10> */
.L_x_1:


//--------------------- .nv.global.init           --------------------------
	.section	.nv.global.init,"aw",@progbits
.nv.global.init:
	.type		_$_str,@object
	.size		_$_str,(_$_str_$_2 - _$_str)
_$_str:
        /*0000*/ 	.byte	0x5f, 0x5f, 0x43, 0x55, 0x44, 0x41, 0x5f, 0x46, 0x54, 0x5a, 0x00
	.type		_$_str_$_2,@object
	.size		_$_str_$_2,(.L_1 - _$_str_$_2)
_$_str_$_2:
        /*000b*/ 	.byte	0x5f, 0x5f, 0x43, 0x55, 0x44, 0x41, 0x5f, 0x50, 0x52, 0x45, 0x43, 0x5f, 0x53, 0x51, 0x52, 0x54
        /*001b*/ 	.byte	0x00
.L_1:


//--------------------- .nv.constant0.triton_poi_fused__native_batch_norm_legit_no_training_relu_18 --------------------------
	.section	.nv.constant0.triton_poi_fused__native_batch_norm_legit_no_training_relu_18,"a",@progbits
	.sectionflags	@""
	.align	4
.nv.constant0.triton_poi_fused__native_batch_norm_legit_no_training_relu_18:
	.zero		580
